//
// Generated by NVIDIA NVVM Compiler
//
// Compiler Build ID: CL-36424714
// Cuda compilation tools, release 13.0, V13.0.88
// Based on NVVM 20.0.0
//

.version 9.0
.target sm_100
.address_size 64

	// .globl	_Z17affineDeformationPfPiS0_iiii

.visible .entry _Z17affineDeformationPfPiS0_iiii(
	.param .u64 .ptr .align 1 _Z17affineDeformationPfPiS0_iiii_param_0,
	.param .u64 .ptr .align 1 _Z17affineDeformationPfPiS0_iiii_param_1,
	.param .u64 .ptr .align 1 _Z17affineDeformationPfPiS0_iiii_param_2,
	.param .u32 _Z17affineDeformationPfPiS0_iiii_param_3,
	.param .u32 _Z17affineDeformationPfPiS0_iiii_param_4,
	.param .u32 _Z17affineDeformationPfPiS0_iiii_param_5,
	.param .u32 _Z17affineDeformationPfPiS0_iiii_param_6
)
{
	.reg .pred 	%p<19>;
	.reg .b32 	%r<110>;
	.reg .b32 	%f<43>;
	.reg .b64 	%rd<28>;
	.reg .b64 	%fd<49>;

	ld.param.u64 	%rd10, [_Z17affineDeformationPfPiS0_iiii_param_0];
	ld.param.u64 	%rd11, [_Z17affineDeformationPfPiS0_iiii_param_1];
	ld.param.u64 	%rd12, [_Z17affineDeformationPfPiS0_iiii_param_2];
	ld.param.u32 	%r27, [_Z17affineDeformationPfPiS0_iiii_param_3];
	ld.param.u32 	%r30, [_Z17affineDeformationPfPiS0_iiii_param_4];
	ld.param.u32 	%r28, [_Z17affineDeformationPfPiS0_iiii_param_5];
	ld.param.u32 	%r29, [_Z17affineDeformationPfPiS0_iiii_param_6];
	cvta.to.global.u64 	%rd1, %rd12;
	mov.u32 	%r32, %ctaid.x;
	mov.u32 	%r1, %ntid.x;
	mov.u32 	%r33, %tid.x;
	mad.lo.s32 	%r2, %r32, %r1, %r33;
	mov.u32 	%r34, %ctaid.y;
	mov.u32 	%r3, %ntid.y;
	mov.u32 	%r35, %tid.y;
	mad.lo.s32 	%r36, %r34, %r3, %r35;
	setp.ge.s32 	%p2, %r2, %r27;
	setp.ge.s32 	%p3, %r36, %r30;
	or.pred  	%p4, %p2, %p3;
	@%p4 bra 	$L__BB0_18;
	mov.u32 	%r37, %nctaid.x;
	mul.lo.s32 	%r38, %r1, %r37;
	mul.lo.s32 	%r39, %r38, %r3;
	mov.u32 	%r40, %nctaid.y;
	mul.lo.s32 	%r41, %r39, %r40;
	mov.u32 	%r42, %ntid.z;
	mul.lo.s32 	%r43, %r41, %r42;
	mov.u32 	%r44, %nctaid.z;
	mul.lo.s32 	%r5, %r43, %r44;
	mad.lo.s32 	%r104, %r27, %r36, %r2;
	setp.ge.s32 	%p5, %r104, %r5;
	@%p5 bra 	$L__BB0_18;
	cvta.to.global.u64 	%rd13, %rd10;
	ld.global.f32 	%f2, [%rd13];
	ld.global.f32 	%f3, [%rd13+4];
	ld.global.f32 	%f4, [%rd13+12];
	ld.global.f32 	%f5, [%rd13+16];
	cvta.to.global.u64 	%rd14, %rd11;
	mul.f32 	%f6, %f3, %f4;
	mul.f32 	%f7, %f2, %f5;
	sub.f32 	%f8, %f7, %f6;
	rcp.rn.f32 	%f9, %f8;
	ld.global.f32 	%f10, [%rd13+20];
	ld.global.f32 	%f11, [%rd13+8];
	cvt.rn.f32.s32 	%f12, %r2;
	sub.f32 	%f13, %f12, %f11;
	cvt.rn.f32.u32 	%f14, %r36;
	sub.f32 	%f15, %f14, %f10;
	mul.f32 	%f16, %f5, %f13;
	mul.f32 	%f17, %f3, %f15;
	sub.f32 	%f18, %f16, %f17;
	mul.f32 	%f19, %f9, %f18;
	mul.f32 	%f20, %f2, %f15;
	mul.f32 	%f21, %f4, %f13;
	sub.f32 	%f22, %f20, %f21;
	mul.f32 	%f23, %f9, %f22;
	cvt.rzi.s32.f32 	%r45, %f19;
	cvt.rzi.s32.f32 	%r47, %f23;
	or.b32  	%r49, %r45, %r47;
	setp.gt.s32 	%p6, %r49, -1;
	add.s32 	%r50, %r28, -1;
	setp.lt.s32 	%p7, %r45, %r50;
	add.s32 	%r51, %r29, -1;
	setp.lt.s32 	%p8, %r47, %r51;
	and.pred  	%p9, %p7, %p8;
	and.pred  	%p1, %p9, %p6;
	mul.lo.s32 	%r52, %r47, %r28;
	add.s32 	%r53, %r52, %r45;
	mul.wide.s32 	%rd15, %r53, 4;
	add.s64 	%rd2, %rd14, %rd15;
	cvt.s64.s32 	%rd16, %r52;
	cvt.s64.s32 	%rd17, %r45;
	add.s64 	%rd18, %rd16, %rd17;
	shl.b64 	%rd19, %rd18, 2;
	add.s64 	%rd3, %rd14, %rd19;
	add.s32 	%r54, %r52, %r28;
	mul.wide.s32 	%rd20, %r28, 4;
	add.s64 	%rd4, %rd2, %rd20;
	cvt.s64.s32 	%rd21, %r54;
	add.s64 	%rd22, %rd21, %rd17;
	shl.b64 	%rd23, %rd22, 2;
	add.s64 	%rd5, %rd14, %rd23;
	cvt.rn.f32.u32 	%f24, %r45;
	sub.f32 	%f25, %f19, %f24;
	cvt.rn.f32.u32 	%f26, %r47;
	sub.f32 	%f27, %f23, %f26;
	cvt.f64.f32 	%fd4, %f25;
	mov.f64 	%fd5, 0d3FF0000000000000;
	sub.f64 	%fd6, %fd5, %fd4;
	cvt.f64.f32 	%fd7, %f27;
	sub.f64 	%fd8, %fd5, %fd7;
	mul.f64 	%fd1, %fd6, %fd8;
	mul.f64 	%fd2, %fd6, %fd7;
	mul.f64 	%fd3, %fd8, %fd4;
	mul.f32 	%f1, %f25, %f27;
	max.s32 	%r55, %r104, 0;
	shr.u32 	%r56, %r104, 31;
	add.s32 	%r57, %r56, %r104;
	sub.s32 	%r58, %r55, %r57;
	max.u32 	%r59, %r5, 1;
	div.u32 	%r60, %r58, %r59;
	add.s32 	%r7, %r56, %r60;
	and.b32  	%r61, %r7, 3;
	setp.eq.s32 	%p10, %r61, 3;
	@%p10 bra 	$L__BB0_7;
	add.s32 	%r62, %r7, 1;
	and.b32  	%r63, %r62, 3;
	neg.s32 	%r101, %r63;
	not.pred 	%p11, %p1;
$L__BB0_4:
	.pragma "nounroll";
	mov.b32 	%r103, 0;
	@%p11 bra 	$L__BB0_6;
	ld.global.u32 	%r65, [%rd2];
	ld.global.u32 	%r66, [%rd3+4];
	ld.global.u32 	%r67, [%rd4];
	ld.global.u32 	%r68, [%rd5+4];
	cvt.rn.f64.s32 	%fd9, %r65;
	cvt.rn.f64.s32 	%fd10, %r67;
	mul.f64 	%fd11, %fd2, %fd10;
	fma.rn.f64 	%fd12, %fd1, %fd9, %fd11;
	cvt.rn.f64.s32 	%fd13, %r66;
	fma.rn.f64 	%fd14, %fd3, %fd13, %fd12;
	cvt.rn.f32.s32 	%f28, %r68;
	mul.f32 	%f29, %f1, %f28;
	cvt.f64.f32 	%fd15, %f29;
	add.f64 	%fd16, %fd14, %fd15;
	cvt.rn.f32.f64 	%f30, %fd16;
	cvt.rzi.s32.f32 	%r69, %f30;
	min.s32 	%r70, %r69, 255;
	max.s32 	%r103, %r70, 0;
$L__BB0_6:
	mul.wide.s32 	%rd24, %r104, 4;
	add.s64 	%rd25, %rd1, %rd24;
	st.global.u32 	[%rd25], %r103;
	add.s32 	%r104, %r104, %r5;
	add.s32 	%r101, %r101, 1;
	setp.ne.s32 	%p12, %r101, 0;
	@%p12 bra 	$L__BB0_4;
$L__BB0_7:
	setp.lt.u32 	%p13, %r7, 3;
	@%p13 bra 	$L__BB0_18;
	not.pred 	%p14, %p1;
	mul.wide.s32 	%rd7, %r5, 4;
$L__BB0_9:
	mov.b32 	%r106, 0;
	@%p14 bra 	$L__BB0_11;
	ld.global.u32 	%r72, [%rd2];
	ld.global.u32 	%r73, [%rd3+4];
	ld.global.u32 	%r74, [%rd4];
	ld.global.u32 	%r75, [%rd5+4];
	cvt.rn.f64.s32 	%fd17, %r72;
	cvt.rn.f64.s32 	%fd18, %r74;
	mul.f64 	%fd19, %fd2, %fd18;
	fma.rn.f64 	%fd20, %fd1, %fd17, %fd19;
	cvt.rn.f64.s32 	%fd21, %r73;
	fma.rn.f64 	%fd22, %fd3, %fd21, %fd20;
	cvt.rn.f32.s32 	%f31, %r75;
	mul.f32 	%f32, %f1, %f31;
	cvt.f64.f32 	%fd23, %f32;
	add.f64 	%fd24, %fd22, %fd23;
	cvt.rn.f32.f64 	%f33, %fd24;
	cvt.rzi.s32.f32 	%r76, %f33;
	min.s32 	%r77, %r76, 255;
	max.s32 	%r106, %r77, 0;
$L__BB0_11:
	mul.wide.s32 	%rd26, %r104, 4;
	add.s64 	%rd6, %rd1, %rd26;
	st.global.u32 	[%rd6], %r106;
	mov.b32 	%r107, 0;
	@%p14 bra 	$L__BB0_13;
	ld.global.u32 	%r79, [%rd2];
	ld.global.u32 	%r80, [%rd3+4];
	ld.global.u32 	%r81, [%rd4];
	ld.global.u32 	%r82, [%rd5+4];
	cvt.rn.f64.s32 	%fd25, %r79;
	cvt.rn.f64.s32 	%fd26, %r81;
	mul.f64 	%fd27, %fd2, %fd26;
	fma.rn.f64 	%fd28, %fd1, %fd25, %fd27;
	cvt.rn.f64.s32 	%fd29, %r80;
	fma.rn.f64 	%fd30, %fd3, %fd29, %fd28;
	cvt.rn.f32.s32 	%f34, %r82;
	mul.f32 	%f35, %f1, %f34;
	cvt.f64.f32 	%fd31, %f35;
	add.f64 	%fd32, %fd30, %fd31;
	cvt.rn.f32.f64 	%f36, %fd32;
	cvt.rzi.s32.f32 	%r83, %f36;
	min.s32 	%r84, %r83, 255;
	max.s32 	%r107, %r84, 0;
$L__BB0_13:
	add.s64 	%rd8, %rd6, %rd7;
	st.global.u32 	[%rd8], %r107;
	mov.b32 	%r108, 0;
	@%p14 bra 	$L__BB0_15;
	ld.global.u32 	%r86, [%rd2];
	ld.global.u32 	%r87, [%rd3+4];
	ld.global.u32 	%r88, [%rd4];
	ld.global.u32 	%r89, [%rd5+4];
	cvt.rn.f64.s32 	%fd33, %r86;
	cvt.rn.f64.s32 	%fd34, %r88;
	mul.f64 	%fd35, %fd2, %fd34;
	fma.rn.f64 	%fd36, %fd1, %fd33, %fd35;
	cvt.rn.f64.s32 	%fd37, %r87;
	fma.rn.f64 	%fd38, %fd3, %fd37, %fd36;
	cvt.rn.f32.s32 	%f37, %r89;
	mul.f32 	%f38, %f1, %f37;
	cvt.f64.f32 	%fd39, %f38;
	add.f64 	%fd40, %fd38, %fd39;
	cvt.rn.f32.f64 	%f39, %fd40;
	cvt.rzi.s32.f32 	%r90, %f39;
	min.s32 	%r91, %r90, 255;
	max.s32 	%r108, %r91, 0;
$L__BB0_15:
	add.s64 	%rd9, %rd8, %rd7;
	st.global.u32 	[%rd9], %r108;
	shl.b32 	%r93, %r5, 1;
	add.s32 	%r23, %r104, %r93;
	mov.b32 	%r109, 0;
	@%p14 bra 	$L__BB0_17;
	ld.global.u32 	%r94, [%rd2];
	ld.global.u32 	%r95, [%rd3+4];
	ld.global.u32 	%r96, [%rd4];
	ld.global.u32 	%r97, [%rd5+4];
	cvt.rn.f64.s32 	%fd41, %r94;
	cvt.rn.f64.s32 	%fd42, %r96;
	mul.f64 	%fd43, %fd2, %fd42;
	fma.rn.f64 	%fd44, %fd1, %fd41, %fd43;
	cvt.rn.f64.s32 	%fd45, %r95;
	fma.rn.f64 	%fd46, %fd3, %fd45, %fd44;
	cvt.rn.f32.s32 	%f40, %r97;
	mul.f32 	%f41, %f1, %f40;
	cvt.f64.f32 	%fd47, %f41;
	add.f64 	%fd48, %fd46, %fd47;
	cvt.rn.f32.f64 	%f42, %fd48;
	cvt.rzi.s32.f32 	%r98, %f42;
	min.s32 	%r99, %r98, 255;
	max.s32 	%r109, %r99, 0;
$L__BB0_17:
	add.s32 	%r100, %r23, %r5;
	add.s64 	%rd27, %rd9, %rd7;
	st.global.u32 	[%rd27], %r109;
	add.s32 	%r104, %r100, %r5;
	setp.lt.s32 	%p18, %r100, 0;
	@%p18 bra 	$L__BB0_9;
$L__BB0_18:
	ret;

}


// ===== COMPILED SASS (sm_100) =====

	.target	sm_100

	.elftype	@"ET_EXEC"


//--------------------- .note.nv.tkinfo           --------------------------
	.section	.note.nv.tkinfo,"",@"SHT_NOTE"
	.sectionflags	@"SHF_NOTE_NV_TKINFO"
	.tkinfo
        /*0018*/ 	.word	0x00000002
        /*0030*/ 	.string	""
        /*0030*/ 	.string	"ptxas"
        /*0030*/ 	.string	"Cuda compilation tools, release 13.0, V13.0.88"
        /*0030*/ 	.string	"Build cuda_13.0.r13.0/compiler.36424714_0"
        /*0030*/ 	.string	"-arch sm_100 -m 64 "



//--------------------- .note.nv.cuinfo           --------------------------
	.section	.note.nv.cuinfo,"",@"SHT_NOTE"
	.sectionflags	@"SHF_NOTE_NV_CUINFO"
        /*0018*/ 	.short	0x0002
        /*001a*/ 	.short	0x0064
        /*001c*/ 	.short	0x0082
	.zero		2


//--------------------- .nv.info                  --------------------------
	.section	.nv.info,"",@"SHT_CUDA_INFO"
	.align	4


	//----- nvinfo : EIATTR_REGCOUNT
	.align		4
        /*0000*/ 	.byte	0x04, 0x2f
        /*0002*/ 	.short	(.L_1 - .L_0)
	.align		4
.L_0:
        /*0004*/ 	.word	index@(_Z17affineDeformationPfPiS0_iiii)
        /*0008*/ 	.word	0x00000020


	//----- nvinfo : EIATTR_FRAME_SIZE
	.align		4
.L_1:
        /*000c*/ 	.byte	0x04, 0x11
        /*000e*/ 	.short	(.L_3 - .L_2)
	.align		4
.L_2:
        /*0010*/ 	.word	index@($__internal_0_$__cuda_sm20_rcp_rn_f32_slowpath)
        /*0014*/ 	.word	0x00000000


	//----- nvinfo : EIATTR_FRAME_SIZE
	.align		4
.L_3:
        /*0018*/ 	.byte	0x04, 0x11
        /*001a*/ 	.short	(.L_5 - .L_4)
	.align		4
.L_4:
        /*001c*/ 	.word	index@(_Z17affineDeformationPfPiS0_iiii)
        /*0020*/ 	.word	0x00000000


	//----- nvinfo : EIATTR_MIN_STACK_SIZE
	.align		4
.L_5:
        /*0024*/ 	.byte	0x04, 0x12
        /*0026*/ 	.short	(.L_7 - .L_6)
	.align		4
.L_6:
        /*0028*/ 	.word	index@(_Z17affineDeformationPfPiS0_iiii)
        /*002c*/ 	.word	0x00000000
.L_7:


//--------------------- .nv.compat                --------------------------
	.section	.nv.compat,"",@"SHT_CUDA_COMPAT_INFO"
	.align	4
        /*0000*/ 	.byte	0x02, 0x09, 0x00, 0x00, 0x02, 0x02, 0x01, 0x00, 0x02, 0x05, 0x05, 0x00, 0x03, 0x07, 0x01, 0x01
        /*0010*/ 	.byte	0x02, 0x03, 0x00, 0x00, 0x02, 0x06, 0x01, 0x00, 0x04, 0x0b, 0x08, 0x00, 0x01, 0x00, 0x00, 0x00
        /*0020*/ 	.byte	0x00, 0x00, 0x00, 0x00


//--------------------- .nv.info._Z17affineDeformationPfPiS0_iiii --------------------------
	.section	.nv.info._Z17affineDeformationPfPiS0_iiii,"",@"SHT_CUDA_INFO"
	.sectionflags	@""
	.align	4


	//----- nvinfo : EIATTR_CUDA_API_VERSION
	.align		4
        /*0000*/ 	.byte	0x04, 0x37
        /*0002*/ 	.short	(.L_9 - .L_8)
.L_8:
        /*0004*/ 	.word	0x00000082


	//----- nvinfo : EIATTR_KPARAM_INFO
	.align		4
.L_9:
        /*0008*/ 	.byte	0x04, 0x17
        /*000a*/ 	.short	(.L_11 - .L_10)
.L_10:
        /*000c*/ 	.word	0x00000000
        /*0010*/ 	.short	0x0006
        /*0012*/ 	.short	0x0024
        /*0014*/ 	.byte	0x00, 0xf0, 0x11, 0x00


	//----- nvinfo : EIATTR_KPARAM_INFO
	.align		4
.L_11:
        /*0018*/ 	.byte	0x04, 0x17
        /*001a*/ 	.short	(.L_13 - .L_12)
.L_12:
        /*001c*/ 	.word	0x00000000
        /*0020*/ 	.short	0x0005
        /*0022*/ 	.short	0x0020
        /*0024*/ 	.byte	0x00, 0xf0, 0x11, 0x00


	//----- nvinfo : EIATTR_KPARAM_INFO
	.align		4
.L_13:
        /*0028*/ 	.byte	0x04, 0x17
        /*002a*/ 	.short	(.L_15 - .L_14)
.L_14:
        /*002c*/ 	.word	0x00000000
        /*0030*/ 	.short	0x0004
        /*0032*/ 	.short	0x001c
        /*0034*/ 	.byte	0x00, 0xf0, 0x11, 0x00


	//----- nvinfo : EIATTR_KPARAM_INFO
	.align		4
.L_15:
        /*0038*/ 	.byte	0x04, 0x17
        /*003a*/ 	.short	(.L_17 - .L_16)
.L_16:
        /*003c*/ 	.word	0x00000000
        /*0040*/ 	.short	0x0003
        /*0042*/ 	.short	0x0018
        /*0044*/ 	.byte	0x00, 0xf0, 0x11, 0x00


	//----- nvinfo : EIATTR_KPARAM_INFO
	.align		4
.L_17:
        /*0048*/ 	.byte	0x04, 0x17
        /*004a*/ 	.short	(.L_19 - .L_18)
.L_18:
        /*004c*/ 	.word	0x00000000
        /*0050*/ 	.short	0x0002
        /*0052*/ 	.short	0x0010
        /*0054*/ 	.byte	0x00, 0xf5, 0x21, 0x00


	//----- nvinfo : EIATTR_KPARAM_INFO
	.align		4
.L_19:
        /*0058*/ 	.byte	0x04, 0x17
        /*005a*/ 	.short	(.L_21 - .L_20)
.L_20:
        /*005c*/ 	.word	0x00000000
        /*0060*/ 	.short	0x0001
        /*0062*/ 	.short	0x0008
        /*0064*/ 	.byte	0x00, 0xf5, 0x21, 0x00


	//----- nvinfo : EIATTR_KPARAM_INFO
	.align		4
.L_21:
        /*0068*/ 	.byte	0x04, 0x17
        /*006a*/ 	.short	(.L_23 - .L_22)
.L_22:
        /*006c*/ 	.word	0x00000000
        /*0070*/ 	.short	0x0000
        /*0072*/ 	.short	0x0000
        /*0074*/ 	.byte	0x00, 0xf5, 0x21, 0x00


	//----- nvinfo : EIATTR_SPARSE_MMA_MASK
	.align		4
.L_23:
        /*0078*/ 	.byte	0x03, 0x50
        /*007a*/ 	.short	0x0000


	//----- nvinfo : EIATTR_MAXREG_COUNT
	.align		4
        /*007c*/ 	.byte	0x03, 0x1b
        /*007e*/ 	.short	0x00ff


	//----- nvinfo : EIATTR_MERCURY_ISA_VERSION
	.align		4
        /*0080*/ 	.byte	0x03, 0x5f
        /*0082*/ 	.short	0x0101


	//----- nvinfo : EIATTR_VRC_CTA_INIT_COUNT
	.align		4
        /*0084*/ 	.byte	0x02, 0x4a
	.zero		1
	.zero		1


	//----- nvinfo : EIATTR_EXIT_INSTR_OFFSETS
	.align		4
        /*0088*/ 	.byte	0x04, 0x1c
        /*008a*/ 	.short	(.L_25 - .L_24)


	//   ....[0]....
.L_24:
        /*008c*/ 	.word	0x000000c0


	//   ....[1]....
        /*0090*/ 	.word	0x00000180


	//   ....[2]....
        /*0094*/ 	.word	0x00000990


	//   ....[3]....
        /*0098*/ 	.word	0x00000f10


	//----- nvinfo : EIATTR_CRS_STACK_SIZE
	.align		4
.L_25:
        /*009c*/ 	.byte	0x04, 0x1e
        /*009e*/ 	.short	(.L_27 - .L_26)
.L_26:
        /*00a0*/ 	.word	0x00000000


	//----- nvinfo : EIATTR_CBANK_PARAM_SIZE
	.align		4
.L_27:
        /*00a4*/ 	.byte	0x03, 0x19
        /*00a6*/ 	.short	0x0028


	//----- nvinfo : EIATTR_PARAM_CBANK
	.align		4
        /*00a8*/ 	.byte	0x04, 0x0a
        /*00aa*/ 	.short	(.L_29 - .L_28)
	.align		4
.L_28:
        /*00ac*/ 	.word	index@(.nv.constant0._Z17affineDeformationPfPiS0_iiii)
        /*00b0*/ 	.short	0x0380
        /*00b2*/ 	.short	0x0028


	//----- nvinfo : EIATTR_SW_WAR
	.align		4
.L_29:
        /*00b4*/ 	.byte	0x04, 0x36
        /*00b6*/ 	.short	(.L_31 - .L_30)
.L_30:
        /*00b8*/ 	.word	0x00000008
.L_31:


//--------------------- .nv.callgraph             --------------------------
	.section	.nv.callgraph,"",@"SHT_CUDA_CALLGRAPH"
	.align	4
	.sectionentsize	8
	.align		4
        /*0000*/ 	.word	0x00000000
	.align		4
        /*0004*/ 	.word	0xffffffff
	.align		4
        /*0008*/ 	.word	0x00000000
	.align		4
        /*000c*/ 	.word	0xfffffffe
	.align		4
        /*0010*/ 	.word	0x00000000
	.align		4
        /*0014*/ 	.word	0xfffffffd
	.align		4
        /*0018*/ 	.word	0x00000000
	.align		4
        /*001c*/ 	.word	0xfffffffc


//--------------------- .text._Z17affineDeformationPfPiS0_iiii --------------------------
	.section	.text._Z17affineDeformationPfPiS0_iiii,"ax",@progbits
	.align	128
        .global         _Z17affineDeformationPfPiS0_iiii
        .type           _Z17affineDeformationPfPiS0_iiii,@function
        .size           _Z17affineDeformationPfPiS0_iiii,(.L_x_12 - _Z17affineDeformationPfPiS0_iiii)
        .other          _Z17affineDeformationPfPiS0_iiii,@"STO_CUDA_ENTRY STV_DEFAULT"
_Z17affineDeformationPfPiS0_iiii:
.text._Z17affineDeformationPfPiS0_iiii:
[----:B------:R-:W-:Y:S01]  /*0000*/  LDC R1, c[0x0][0x37c] ;  /* 0x0000df00ff017b82 */ /* 0x000fe20000000800 */
[----:B------:R-:W0:Y:S07]  /*0010*/  S2R R2, SR_TID.Y ;  /* 0x0000000000027919 */ /* 0x000e2e0000002200 */
[----:B------:R-:W1:Y:S01]  /*0020*/  LDC R0, c[0x0][0x360] ;  /* 0x0000d800ff007b82 */ /* 0x000e620000000800 */
[----:B------:R-:W2:Y:S01]  /*0030*/  LDCU.64 UR8, c[0x0][0x398] ;  /* 0x00007300ff0877ac */ /* 0x000ea20008000a00 */
[----:B------:R-:W1:Y:S06]  /*0040*/  S2R R3, SR_TID.X ;  /* 0x0000000000037919 */ /* 0x000e6c0000002100 */
[----:B------:R-:W0:Y:S08]  /*0050*/  S2UR UR5, SR_CTAID.Y ;  /* 0x00000000000579c3 */ /* 0x000e300000002600 */
[----:B------:R-:W0:Y:S08]  /*0060*/  LDC R7, c[0x0][0x364] ;  /* 0x0000d900ff077b82 */ /* 0x000e300000000800 */
[----:B------:R-:W1:Y:S01]  /*0070*/  S2UR UR4, SR_CTAID.X ;  /* 0x00000000000479c3 */ /* 0x000e620000002500 */
[----:B0-----:R-:W-:-:S05]  /*0080*/  IMAD R5, R7, UR5, R2 ;  /* 0x0000000507057c24 */ /* 0x001fca000f8e0202 */
[----:B--2---:R-:W-:Y:S01]  /*0090*/  ISETP.GE.AND P0, PT, R5, UR9, PT ;  /* 0x0000000905007c0c */ /* 0x004fe2000bf06270 */
[----:B-1----:R-:W-:-:S05]  /*00a0*/  IMAD R4, R0, UR4, R3 ;  /* 0x0000000400047c24 */ /* 0x002fca000f8e0203 */
[----:B------:R-:W-:-:S13]  /*00b0*/  ISETP.GE.OR P0, PT, R4, UR8, P0 ;  /* 0x0000000804007c0c */ /* 0x000fda0008706670 */
[----:B------:R-:W-:Y:S05]  /*00c0*/  @P0 EXIT ;  /* 0x000000000000094d */ /* 0x000fea0003800000 */
[----:B------:R-:W0:Y:S01]  /*00d0*/  LDCU UR4, c[0x0][0x370] ;  /* 0x00006e00ff0477ac */ /* 0x000e220008000800 */
[----:B------:R-:W-:Y:S01]  /*00e0*/  IMAD R3, R5, UR8, R4 ;  /* 0x0000000805037c24 */ /* 0x000fe2000f8e0204 */
[----:B------:R-:W1:Y:S01]  /*00f0*/  LDCU UR5, c[0x0][0x374] ;  /* 0x00006e80ff0577ac */ /* 0x000e620008000800 */
[----:B------:R-:W2:Y:S01]  /*0100*/  LDCU UR6, c[0x0][0x368] ;  /* 0x00006d00ff0677ac */ /* 0x000ea20008000800 */
[----:B------:R-:W3:Y:S01]  /*0110*/  LDCU UR7, c[0x0][0x378] ;  /* 0x00006f00ff0777ac */ /* 0x000ee20008000800 */
[----:B0-----:R-:W-:-:S04]  /*0120*/  IMAD R0, R0, UR4, RZ ;  /* 0x0000000400007c24 */ /* 0x001fc8000f8e02ff */
[----:B------:R-:W-:-:S04]  /*0130*/  IMAD R0, R0, R7, RZ ;  /* 0x0000000700007224 */ /* 0x000fc800078e02ff */
[----:B-1----:R-:W-:-:S04]  /*0140*/  IMAD R0, R0, UR5, RZ ;  /* 0x0000000500007c24 */ /* 0x002fc8000f8e02ff */
[----:B--2---:R-:W-:-:S04]  /*0150*/  IMAD R0, R0, UR6, RZ ;  /* 0x0000000600007c24 */ /* 0x004fc8000f8e02ff */
[----:B---3--:R-:W-:-:S05]  /*0160*/  IMAD R0, R0, UR7, RZ ;  /* 0x0000000700007c24 */ /* 0x008fca000f8e02ff */
[----:B------:R-:W-:-:S13]  /*0170*/  ISETP.GE.AND P0, PT, R3, R0, PT ;  /* 0x000000000300720c */ /* 0x000fda0003f06270 */
[----:B------:R-:W-:Y:S05]  /*0180*/  @P0 EXIT ;  /* 0x000000000000094d */ /* 0x000fea0003800000 */
[----:B------:R-:W0:Y:S01]  /*0190*/  LDC.64 R10, c[0x0][0x380] ;  /* 0x0000e000ff0a7b82 */ /* 0x000e220000000a00 */
[----:B------:R-:W0:Y:S02]  /*01a0*/  LDCU.64 UR4, c[0x0][0x358] ;  /* 0x00006b00ff0477ac */ /* 0x000e240008000a00 */
[----:B0-----:R-:W2:Y:S04]  /*01b0*/  LDG.E R6, desc[UR4][R10.64+0x4] ;  /* 0x000004040a067981 */ /* 0x001ea8000c1e1900 */
[----:B------:R-:W2:Y:S04]  /*01c0*/  LDG.E R7, desc[UR4][R10.64+0xc] ;  /* 0x00000c040a077981 */ /* 0x000ea8000c1e1900 */
[----:B------:R-:W3:Y:S04]  /*01d0*/  LDG.E R8, desc[UR4][R10.64] ;  /* 0x000000040a087981 */ /* 0x000ee8000c1e1900 */
[----:B------:R-:W3:Y:S01]  /*01e0*/  LDG.E R9, desc[UR4][R10.64+0x10] ;  /* 0x000010040a097981 */ /* 0x000ee2000c1e1900 */
[----:B--2---:R-:W-:-:S04]  /*01f0*/  FMUL R13, R6, R7 ;  /* 0x00000007060d7220 */ /* 0x004fc80000400000 */
[----:B---3--:R-:W-:-:S04]  /*0200*/  FFMA R2, R8, R9, -R13 ;  /* 0x0000000908027223 */ /* 0x008fc8000000080d */
[----:B------:R-:W-:-:S05]  /*0210*/  VIADD R12, R2, 0x1800000 ;  /* 0x01800000020c7836 */ /* 0x000fca0000000000 */
[----:B------:R-:W-:-:S04]  /*0220*/  LOP3.LUT R12, R12, 0x7f800000, RZ, 0xc0, !PT ;  /* 0x7f8000000c0c7812 */ /* 0x000fc800078ec0ff */
[----:B------:R-:W-:-:S13]  /*0230*/  ISETP.GT.U32.AND P0, PT, R12, 0x1ffffff, PT ;  /* 0x01ffffff0c00780c */ /* 0x000fda0003f04070 */
[----:B------:R-:W-:Y:S05]  /*0240*/  @P0 BRA `(.L_x_0) ;  /* 0x0000000000100947 */ /* 0x000fea0003800000 */
[----:B------:R-:W-:-:S07]  /*0250*/  MOV R10, 0x270 ;  /* 0x00000270000a7802 */ /* 0x000fce0000000f00 */
[----:B------:R-:W-:Y:S05]  /*0260*/  CALL.REL.NOINC `($__internal_0_$__cuda_sm20_rcp_rn_f32_slowpath) ;  /* 0x0000000c002c7944 */ /* 0x000fea0003c00000 */
[----:B------:R-:W-:Y:S01]  /*0270*/  IMAD.MOV.U32 R11, RZ, RZ, R2 ;  /* 0x000000ffff0b7224 */ /* 0x000fe200078e0002 */
[----:B------:R-:W-:Y:S06]  /*0280*/  BRA `(.L_x_1) ;  /* 0x0000000000107947 */ /* 0x000fec0003800000 */
.L_x_0:
[----:B------:R-:W0:Y:S02]  /*0290*/  MUFU.RCP R11, R2 ;  /* 0x00000002000b7308 */ /* 0x000e240000001000 */
[----:B0-----:R-:W-:-:S04]  /*02a0*/  FFMA R10, R2, R11, -1 ;  /* 0xbf800000020a7423 */ /* 0x001fc8000000000b */
[----:B------:R-:W-:-:S04]  /*02b0*/  FADD.FTZ R10, -R10, -RZ ;  /* 0x800000ff0a0a7221 */ /* 0x000fc80000010100 */
[----:B------:R-:W-:-:S07]  /*02c0*/  FFMA R11, R11, R10, R11 ;  /* 0x0000000a0b0b7223 */ /* 0x000fce000000000b */
.L_x_1:
[----:B------:R-:W0:Y:S01]  /*02d0*/  LDC.64 R16, c[0x0][0x380] ;  /* 0x0000e000ff107b82 */ /* 0x000e220000000a00 */
[----:B------:R-:W-:Y:S01]  /*02e0*/  VIMNMX.U32 R10, PT, PT, R0, 0x1, !PT ;  /* 0x00000001000a7848 */ /* 0x000fe20007fe0000 */
[----:B------:R-:W1:Y:S01]  /*02f0*/  LDCU.64 UR6, c[0x0][0x388] ;  /* 0x00007100ff0677ac */ /* 0x000e620008000a00 */
[----:B0-----:R-:W2:Y:S04]  /*0300*/  LDG.E R14, desc[UR4][R16.64+0x14] ;  /* 0x00001404100e7981 */ /* 0x001ea8000c1e1900 */
[----:B------:R0:W3:Y:S01]  /*0310*/  LDG.E R15, desc[UR4][R16.64+0x8] ;  /* 0x00000804100f7981 */ /* 0x0000e2000c1e1900 */
[----:B------:R-:W4:Y:S01]  /*0320*/  I2F.U32.RP R18, R10 ;  /* 0x0000000a00127306 */ /* 0x000f220000209000 */
[----:B------:R-:W-:Y:S01]  /*0330*/  IADD3 R21, PT, PT, RZ, -R10, RZ ;  /* 0x8000000aff157210 */ /* 0x000fe20007ffe0ff */
[----:B------:R-:W-:Y:S01]  /*0340*/  BSSY.RECONVERGENT B0, `(.L_x_2) ;  /* 0x0000062000007945 */ /* 0x000fe20003800200 */
[----:B------:R-:W-:-:S02]  /*0350*/  VIMNMX R2, PT, PT, RZ, R3, !PT ;  /* 0x00000003ff027248 */ /* 0x000fc40007fe0100 */
[----:B------:R-:W-:Y:S02]  /*0360*/  LEA.HI R19, R3, R3, RZ, 0x1 ;  /* 0x0000000303137211 */ /* 0x000fe400078f08ff */
[----:B------:R-:W-:Y:S02]  /*0370*/  I2FP.F32.U32 R5, R5 ;  /* 0x0000000500057245 */ /* 0x000fe40000201000 */
[----:B------:R-:W-:Y:S01]  /*0380*/  I2FP.F32.S32 R4, R4 ;  /* 0x0000000400047245 */ /* 0x000fe20000201400 */
[----:B------:R-:W-:Y:S01]  /*0390*/  IMAD.IADD R19, R2, 0x1, -R19 ;  /* 0x0000000102137824 */ /* 0x000fe200078e0a13 */
[----:B------:R-:W-:Y:S01]  /*03a0*/  ISETP.NE.U32.AND P2, PT, R10, RZ, PT ;  /* 0x000000ff0a00720c */ /* 0x000fe20003f45070 */
[----:B----4-:R-:W4:Y:S02]  /*03b0*/  MUFU.RCP R18, R18 ;  /* 0x0000001200127308 */ /* 0x010f240000001000 */
[----:B----4-:R-:W-:-:S06]  /*03c0*/  VIADD R12, R18, 0xffffffe ;  /* 0x0ffffffe120c7836 */ /* 0x010fcc0000000000 */
[----:B------:R4:W5:Y:S02]  /*03d0*/  F2I.FTZ.U32.TRUNC.NTZ R13, R12 ;  /* 0x0000000c000d7305 */ /* 0x000964000021f000 */
[----:B----4-:R-:W-:Y:S02]  /*03e0*/  IMAD.MOV.U32 R12, RZ, RZ, RZ ;  /* 0x000000ffff0c7224 */ /* 0x010fe400078e00ff */
[----:B-----5:R-:W-:-:S04]  /*03f0*/  IMAD R21, R21, R13, RZ ;  /* 0x0000000d15157224 */ /* 0x020fc800078e02ff */
[----:B0-----:R-:W-:-:S06]  /*0400*/  IMAD.HI.U32 R16, R13, R21, R12 ;  /* 0x000000150d107227 */ /* 0x001fcc00078e000c */
[----:B------:R-:W-:-:S04]  /*0410*/  IMAD.HI.U32 R2, R16, R19, RZ ;  /* 0x0000001310027227 */ /* 0x000fc800078e00ff */
[----:B------:R-:W-:-:S04]  /*0420*/  IMAD.MOV R13, RZ, RZ, -R2 ;  /* 0x000000ffff0d7224 */ /* 0x000fc800078e0a02 */
[----:B------:R-:W-:Y:S02]  /*0430*/  IMAD R13, R10, R13, R19 ;  /* 0x0000000d0a0d7224 */ /* 0x000fe400078e0213 */
[----:B------:R-:W0:Y:S03]  /*0440*/  LDC.64 R18, c[0x0][0x3a0] ;  /* 0x0000e800ff127b82 */ /* 0x000e260000000a00 */
[----:B------:R-:W-:-:S13]  /*0450*/  ISETP.GE.U32.AND P0, PT, R13, R10, PT ;  /* 0x0000000a0d00720c */ /* 0x000fda0003f06070 */
[----:B------:R-:W-:Y:S01]  /*0460*/  @P0 IADD3 R13, PT, PT, -R10, R13, RZ ;  /* 0x0000000d0a0d0210 */ /* 0x000fe20007ffe1ff */
[----:B------:R-:W-:-:S03]  /*0470*/  @P0 VIADD R2, R2, 0x1 ;  /* 0x0000000102020836 */ /* 0x000fc60000000000 */
[----:B------:R-:W-:-:S13]  /*0480*/  ISETP.GE.U32.AND P1, PT, R13, R10, PT ;  /* 0x0000000a0d00720c */ /* 0x000fda0003f26070 */
[----:B------:R-:W-:Y:S01]  /*0490*/  @P1 VIADD R2, R2, 0x1 ;  /* 0x0000000102021836 */ /* 0x000fe20000000000 */
[----:B------:R-:W-:-:S04]  /*04a0*/  @!P2 LOP3.LUT R2, RZ, R10, RZ, 0x33, !PT ;  /* 0x0000000aff02a212 */ /* 0x000fc800078e33ff */
[----:B------:R-:W-:Y:S01]  /*04b0*/  LEA.HI R2, R3, R2, RZ, 0x1 ;  /* 0x0000000203027211 */ /* 0x000fe200078f08ff */
[----:B--2---:R-:W-:Y:S01]  /*04c0*/  FADD R5, -R14, R5 ;  /* 0x000000050e057221 */ /* 0x004fe20000000100 */
[----:B---3--:R-:W-:-:S03]  /*04d0*/  FADD R4, -R15, R4 ;  /* 0x000000040f047221 */ /* 0x008fc60000000100 */
[----:B------:R-:W-:Y:S01]  /*04e0*/  FMUL R6, R6, R5 ;  /* 0x0000000506067220 */ /* 0x000fe20000400000 */
[----:B------:R-:W-:-:S03]  /*04f0*/  FMUL R7, R7, R4 ;  /* 0x0000000407077220 */ /* 0x000fc60000400000 */
[----:B------:R-:W-:Y:S01]  /*0500*/  FFMA R6, R9, R4, -R6 ;  /* 0x0000000409067223 */ /* 0x000fe20000000806 */
[----:B------:R-:W-:-:S03]  /*0510*/  FFMA R8, R8, R5, -R7 ;  /* 0x0000000508087223 */ /* 0x000fc60000000807 */
[-C--:B------:R-:W-:Y:S01]  /*0520*/  FMUL R4, R6, R11.reuse ;  /* 0x0000000b06047220 */ /* 0x080fe20000400000 */
[----:B------:R-:W-:-:S03]  /*0530*/  FMUL R11, R8, R11 ;  /* 0x0000000b080b7220 */ /* 0x000fc60000400000 */
[----:B------:R-:W2:Y:S01]  /*0540*/  F2I.TRUNC.NTZ R6, R4 ;  /* 0x0000000400067305 */ /* 0x000ea2000020f100 */
[----:B------:R-:W3:Y:S07]  /*0550*/  LDC.64 R8, c[0x0][0x388] ;  /* 0x0000e200ff087b82 */ /* 0x000eee0000000a00 */
[----:B------:R-:W4:Y:S01]  /*0560*/  F2I.TRUNC.NTZ R5, R11 ;  /* 0x0000000b00057305 */ /* 0x000f22000020f100 */
[----:B--2---:R-:W-:Y:S02]  /*0570*/  I2FP.F32.U32 R7, R6 ;  /* 0x0000000600077245 */ /* 0x004fe40000201000 */
[----:B------:R-:W-:-:S03]  /*0580*/  SHF.R.S32.HI R22, RZ, 0x1f, R6 ;  /* 0x0000001fff167819 */ /* 0x000fc60000011406 */
[----:B------:R-:W-:Y:S01]  /*0590*/  FADD R14, R4, -R7 ;  /* 0x80000007040e7221 */ /* 0x000fe20000000000 */
[----:B0-----:R-:W-:Y:S01]  /*05a0*/  VIADD R4, R19, 0xffffffff ;  /* 0xffffffff13047836 */ /* 0x001fe20000000000 */
[----:B------:R-:W-:Y:S01]  /*05b0*/  IADD3 R7, PT, PT, R18, -0x1, RZ ;  /* 0xffffffff12077810 */ /* 0x000fe20007ffe0ff */
[C---:B----4-:R-:W-:Y:S01]  /*05c0*/  IMAD R19, R5.reuse, R18, RZ ;  /* 0x0000001205137224 */ /* 0x050fe200078e02ff */
[----:B------:R-:W-:Y:S01]  /*05d0*/  I2FP.F32.U32 R12, R5 ;  /* 0x00000005000c7245 */ /* 0x000fe20000201000 */
[----:B------:R-:W0:Y:S01]  /*05e0*/  F2F.F64.F32 R16, R14 ;  /* 0x0000000e00107310 */ /* 0x000e220000201800 */
[----:B------:R-:W-:Y:S01]  /*05f0*/  ISETP.GE.AND P0, PT, R5, R4, PT ;  /* 0x000000040500720c */ /* 0x000fe20003f06270 */
[----:B------:R-:W-:Y:S01]  /*0600*/  IMAD.IADD R25, R19, 0x1, R18 ;  /* 0x0000000113197824 */ /* 0x000fe200078e0212 */
[----:B------:R-:W-:Y:S01]  /*0610*/  LOP3.LUT R4, R2, 0x3, RZ, 0xc0, !PT ;  /* 0x0000000302047812 */ /* 0x000fe200078ec0ff */
[----:B------:R-:W-:Y:S01]  /*0620*/  FADD R11, R11, -R12 ;  /* 0x8000000c0b0b7221 */ /* 0x000fe20000000000 */
[C---:B------:R-:W-:Y:S01]  /*0630*/  ISETP.LT.AND P0, PT, R6.reuse, R7, !P0 ;  /* 0x000000070600720c */ /* 0x040fe20004701270 */
[----:B------:R-:W-:Y:S01]  /*0640*/  IMAD.IADD R23, R6, 0x1, R19 ;  /* 0x0000000106177824 */ /* 0x000fe200078e0213 */
[----:B------:R-:W-:Y:S01]  /*0650*/  ISETP.NE.AND P1, PT, R4, 0x3, PT ;  /* 0x000000030400780c */ /* 0x000fe20003f25270 */
[----:B------:R2:W4:Y:S01]  /*0660*/  F2F.F64.F32 R12, R11 ;  /* 0x0000000b000c7310 */ /* 0x0005220000201800 */
[----:B------:R-:W-:Y:S01]  /*0670*/  FMUL R4, R14, R11 ;  /* 0x0000000b0e047220 */ /* 0x000fe20000400000 */
[C---:B------:R-:W-:Y:S01]  /*0680*/  IADD3 R7, P2, PT, R6.reuse, R19, RZ ;  /* 0x0000001306077210 */ /* 0x040fe20007f5e0ff */
[----:B---3--:R-:W-:Y:S01]  /*0690*/  IMAD.WIDE R8, R23, 0x4, R8 ;  /* 0x0000000417087825 */ /* 0x008fe200078e0208 */
[----:B------:R-:W-:-:S02]  /*06a0*/  LOP3.LUT R5, R6, R5, RZ, 0xfc, !PT ;  /* 0x0000000506057212 */ /* 0x000fc400078efcff */
[-C--:B------:R-:W-:Y:S01]  /*06b0*/  LEA.HI.X.SX32 R24, R19, R22.reuse, 0x1, P2 ;  /* 0x0000001613187211 */ /* 0x080fe200010f0eff */
[----:B0-----:R-:W-:Y:S01]  /*06c0*/  DADD R14, -R16, 1 ;  /* 0x3ff00000100e7429 */ /* 0x001fe20000000100 */
[----:B--2---:R-:W-:Y:S01]  /*06d0*/  IADD3 R11, P3, PT, R6, R25, RZ ;  /* 0x00000019060b7210 */ /* 0x004fe20007f7e0ff */
[----:B------:R-:W-:Y:S01]  /*06e0*/  IMAD.WIDE R18, R18, 0x4, R8 ;  /* 0x0000000412127825 */ /* 0x000fe200078e0208 */
[----:B-1----:R-:W-:Y:S02]  /*06f0*/  LEA R6, P2, R7, UR6, 0x2 ;  /* 0x0000000607067c11 */ /* 0x002fe4000f8410ff */
[----:B------:R-:W-:Y:S02]  /*0700*/  LEA.HI.X.SX32 R22, R25, R22, 0x1, P3 ;  /* 0x0000001619167211 */ /* 0x000fe400018f0eff */
[----:B------:R-:W-:Y:S01]  /*0710*/  LEA R10, P3, R11, UR6, 0x2 ;  /* 0x000000060b0a7c11 */ /* 0x000fe2000f8610ff */
[----:B----4-:R-:W-:Y:S01]  /*0720*/  DADD R20, -R12, 1 ;  /* 0x3ff000000c147429 */ /* 0x010fe20000000100 */
[----:B------:R-:W-:Y:S01]  /*0730*/  LEA.HI.X R7, R7, UR7, R24, 0x2, P2 ;  /* 0x0000000707077c11 */ /* 0x000fe200090f1418 */
[----:B------:R-:W-:Y:S01]  /*0740*/  DMUL R12, R14, R12 ;  /* 0x0000000c0e0c7228 */ /* 0x000fe20000000000 */
[----:B------:R-:W-:-:S02]  /*0750*/  LEA.HI.X R11, R11, UR7, R22, 0x2, P3 ;  /* 0x000000070b0b7c11 */ /* 0x000fc400098f1416 */
[----:B------:R-:W-:-:S03]  /*0760*/  ISETP.GT.AND P0, PT, R5, -0x1, P0 ;  /* 0xffffffff0500780c */ /* 0x000fc60000704270 */
[-C--:B------:R-:W-:Y:S02]  /*0770*/  DMUL R14, R14, R20.reuse ;  /* 0x000000140e0e7228 */ /* 0x080fe40000000000 */
[----:B------:R-:W-:Y:S01]  /*0780*/  DMUL R16, R16, R20 ;  /* 0x0000001410107228 */ /* 0x000fe20000000000 */
[----:B------:R-:W-:Y:S10]  /*0790*/  @!P1 BRA `(.L_x_3) ;  /* 0x0000000000709947 */ /* 0x000ff40003800000 */
[----:B------:R-:W0:Y:S01]  /*07a0*/  LDC.64 R20, c[0x0][0x390] ;  /* 0x0000e400ff147b82 */ /* 0x000e220000000a00 */
[----:B------:R-:W-:-:S05]  /*07b0*/  VIADD R5, R2, 0x1 ;  /* 0x0000000102057836 */ /* 0x000fca0000000000 */
[----:B------:R-:W-:-:S04]  /*07c0*/  LOP3.LUT R5, R5, 0x3, RZ, 0xc0, !PT ;  /* 0x0000000305057812 */ /* 0x000fc800078ec0ff */
[----:B------:R-:W-:-:S07]  /*07d0*/  IADD3 R5, PT, PT, -R5, RZ, RZ ;  /* 0x000000ff05057210 */ /* 0x000fce0007ffe1ff */
.L_x_4:
[----:B-1----:R-:W2:Y:S04]  /*07e0*/  @P0 LDG.E R29, desc[UR4][R18.64] ;  /* 0x00000004121d0981 */ /* 0x002ea8000c1e1900 */
[----:B------:R-:W3:Y:S04]  /*07f0*/  @P0 LDG.E R28, desc[UR4][R8.64] ;  /* 0x00000004081c0981 */ /* 0x000ee8000c1e1900 */
[----:B------:R-:W4:Y:S04]  /*0800*/  @P0 LDG.E R27, desc[UR4][R6.64+0x4] ;  /* 0x00000404061b0981 */ /* 0x000f28000c1e1900 */
[----:B------:R-:W5:Y:S01]  /*0810*/  @P0 LDG.E R26, desc[UR4][R10.64+0x4] ;  /* 0x000004040a1a0981 */ /* 0x000f62000c1e1900 */
[----:B------:R-:W-:-:S05]  /*0820*/  VIADD R5, R5, 0x1 ;  /* 0x0000000105057836 */ /* 0x000fca0000000000 */
[----:B------:R-:W-:Y:S01]  /*0830*/  ISETP.NE.AND P1, PT, R5, RZ, PT ;  /* 0x000000ff0500720c */ /* 0x000fe20003f25270 */
[----:B--2---:R1:W2:Y:S08]  /*0840*/  @P0 I2F.F64 R24, R29 ;  /* 0x0000001d00180312 */ /* 0x0042b00000201c00 */
[----:B---3--:R-:W3:Y:S01]  /*0850*/  @P0 I2F.F64 R22, R28 ;  /* 0x0000001c00160312 */ /* 0x008ee20000201c00 */
[----:B-1----:R-:W-:Y:S01]  /*0860*/  IMAD.MOV.U32 R29, RZ, RZ, RZ ;  /* 0x000000ffff1d7224 */ /* 0x002fe200078e00ff */
[----:B-----5:R-:W-:Y:S01]  /*0870*/  @P0 I2FP.F32.S32 R26, R26 ;  /* 0x0000001a001a0245 */ /* 0x020fe20000201400 */
[----:B--2---:R-:W-:-:S04]  /*0880*/  @P0 DMUL R24, R12, R24 ;  /* 0x000000180c180228 */ /* 0x004fc80000000000 */
[----:B------:R-:W-:-:S04]  /*0890*/  @P0 FMUL R26, R4, R26 ;  /* 0x0000001a041a0220 */ /* 0x000fc80000400000 */
[----:B---3--:R-:W-:Y:S02]  /*08a0*/  @P0 DFMA R22, R14, R22, R24 ;  /* 0x000000160e16022b */ /* 0x008fe40000000018 */
[----:B----4-:R-:W1:Y:S06]  /*08b0*/  @P0 I2F.F64 R24, R27 ;  /* 0x0000001b00180312 */ /* 0x010e6c0000201c00 */
[----:B-1----:R-:W-:Y:S02]  /*08c0*/  @P0 DFMA R24, R16, R24, R22 ;  /* 0x000000181018022b */ /* 0x002fe40000000016 */
[----:B------:R-:W1:Y:S06]  /*08d0*/  @P0 F2F.F64.F32 R22, R26 ;  /* 0x0000001a00160310 */ /* 0x000e6c0000201800 */
[----:B-1----:R-:W-:-:S10]  /*08e0*/  @P0 DADD R24, R24, R22 ;  /* 0x0000000018180229 */ /* 0x002fd40000000016 */
[----:B------:R-:W1:Y:S08]  /*08f0*/  @P0 F2F.F32.F64 R24, R24 ;  /* 0x0000001800180310 */ /* 0x000e700000301000 */
[----:B-1----:R-:W1:Y:S02]  /*0900*/  @P0 F2I.TRUNC.NTZ R22, R24 ;  /* 0x0000001800160305 */ /* 0x002e64000020f100 */
[----:B-1----:R-:W-:Y:S01]  /*0910*/  @P0 VIMNMX.RELU R29, PT, PT, R22, 0xff, PT ;  /* 0x000000ff161d0848 */ /* 0x002fe20003fe1100 */
[----:B0-----:R-:W-:-:S04]  /*0920*/  IMAD.WIDE R22, R3, 0x4, R20 ;  /* 0x0000000403167825 */ /* 0x001fc800078e0214 */
[----:B------:R-:W-:Y:S01]  /*0930*/  IMAD.IADD R3, R0, 0x1, R3 ;  /* 0x0000000100037824 */ /* 0x000fe200078e0203 */
[----:B------:R1:W-:Y:S01]  /*0940*/  STG.E desc[UR4][R22.64], R29 ;  /* 0x0000001d16007986 */ /* 0x0003e2000c101904 */
[----:B------:R-:W-:Y:S05]  /*0950*/  @P1 BRA `(.L_x_4) ;  /* 0xfffffffc00a01947 */ /* 0x000fea000383ffff */
.L_x_3:
[----:B------:R-:W-:Y:S05]  /*0960*/  BSYNC.RECONVERGENT B0 ;  /* 0x0000000000007941 */ /* 0x000fea0003800200 */
.L_x_2:
[----:B------:R-:W0:Y:S01]  /*0970*/  LDC.64 R20, c[0x0][0x390] ;  /* 0x0000e400ff147b82 */ /* 0x000e220000000a00 */
[----:B------:R-:W-:-:S13]  /*0980*/  ISETP.GE.U32.AND P1, PT, R2, 0x3, PT ;  /* 0x000000030200780c */ /* 0x000fda0003f26070 */
[----:B------:R-:W-:Y:S05]  /*0990*/  @!P1 EXIT ;  /* 0x000000000000994d */ /* 0x000fea0003800000 */
.L_x_7:
[----:B-12---:R-:W2:Y:S04]  /*09a0*/  @P0 LDG.E R29, desc[UR4][R18.64] ;  /* 0x00000004121d0981 */ /* 0x006ea8000c1e1900 */
[----:B------:R-:W3:Y:S04]  /*09b0*/  @P0 LDG.E R28, desc[UR4][R8.64] ;  /* 0x00000004081c0981 */ /* 0x000ee8000c1e1900 */
[----:B------:R-:W4:Y:S04]  /*09c0*/  @P0 LDG.E R2, desc[UR4][R10.64+0x4] ;  /* 0x000004040a020981 */ /* 0x000f28000c1e1900 */
[----:B------:R-:W5:Y:S01]  /*09d0*/  @P0 LDG.E R5, desc[UR4][R6.64+0x4] ;  /* 0x0000040406050981 */ /* 0x000f62000c1e1900 */
[----:B------:R-:W-:Y:S01]  /*09e0*/  BSSY.RECONVERGENT B0, `(.L_x_5) ;  /* 0x0000024000007945 */ /* 0x000fe20003800200 */
[----:B--2---:R-:W1:Y:S08]  /*09f0*/  @P0 I2F.F64 R24, R29 ;  /* 0x0000001d00180312 */ /* 0x004e700000201c00 */
[----:B---3--:R2:W3:Y:S01]  /*0a00*/  @P0 I2F.F64 R22, R28 ;  /* 0x0000001c00160312 */ /* 0x0084e20000201c00 */
[----:B-1----:R-:W-:-:S07]  /*0a10*/  @P0 DMUL R24, R12, R24 ;  /* 0x000000180c180228 */ /* 0x002fce0000000000 */
[----:B-----5:R-:W1:Y:S01]  /*0a20*/  @P0 I2F.F64 R26, R5 ;  /* 0x00000005001a0312 */ /* 0x020e620000201c00 */
[----:B--2---:R-:W-:Y:S01]  /*0a30*/  CS2R R28, SRZ ;  /* 0x00000000001c7805 */ /* 0x004fe2000001ff00 */
[----:B---3--:R-:W-:Y:S01]  /*0a40*/  @P0 DFMA R22, R14, R22, R24 ;  /* 0x000000160e16022b */ /* 0x008fe20000000018 */
[----:B----4-:R-:W-:-:S05]  /*0a50*/  @P0 I2FP.F32.S32 R25, R2 ;  /* 0x0000000200190245 */ /* 0x010fca0000201400 */
[----:B------:R-:W-:Y:S02]  /*0a60*/  @P0 FMUL R2, R4, R25 ;  /* 0x0000001904020220 */ /* 0x000fe40000400000 */
[----:B-1----:R-:W-:Y:S02]  /*0a70*/  @P0 DFMA R22, R16, R26, R22 ;  /* 0x0000001a1016022b */ /* 0x002fe40000000016 */
[----:B------:R-:W1:Y:S06]  /*0a80*/  @P0 F2F.F64.F32 R24, R2 ;  /* 0x0000000200180310 */ /* 0x000e6c0000201800 */
[----:B-1----:R-:W-:Y:S01]  /*0a90*/  @P0 DADD R26, R22, R24 ;  /* 0x00000000161a0229 */ /* 0x002fe20000000018 */
[----:B0-----:R-:W-:-:S09]  /*0aa0*/  IMAD.WIDE R24, R3, 0x4, R20 ;  /* 0x0000000403187825 */ /* 0x001fd200078e0214 */
[----:B------:R-:W0:Y:S08]  /*0ab0*/  @P0 F2F.F32.F64 R26, R26 ;  /* 0x0000001a001a0310 */ /* 0x000e300000301000 */
[----:B0-----:R-:W0:Y:S02]  /*0ac0*/  @P0 F2I.TRUNC.NTZ R22, R26 ;  /* 0x0000001a00160305 */ /* 0x001e24000020f100 */
[----:B0-----:R-:W-:Y:S01]  /*0ad0*/  @P0 VIMNMX.RELU R29, PT, PT, R22, 0xff, PT ;  /* 0x000000ff161d0848 */ /* 0x001fe20003fe1100 */
[----:B------:R-:W-:-:S04]  /*0ae0*/  IMAD.WIDE R22, R0, 0x4, R24 ;  /* 0x0000000400167825 */ /* 0x000fc800078e0218 */
[----:B------:R0:W-:Y:S01]  /*0af0*/  STG.E desc[UR4][R24.64], R29 ;  /* 0x0000001d18007986 */ /* 0x0001e2000c101904 */
[----:B------:R-:W-:Y:S05]  /*0b00*/  @!P0 BRA `(.L_x_6) ;  /* 0x0000000000448947 */ /* 0x000fea0003800000 */
[----:B0-----:R-:W2:Y:S04]  /*0b10*/  LDG.E R29, desc[UR4][R18.64] ;  /* 0x00000004121d7981 */ /* 0x001ea8000c1e1900 */
[----:B------:R-:W3:Y:S04]  /*0b20*/  LDG.E R28, desc[UR4][R8.64] ;  /* 0x00000004081c7981 */ /* 0x000ee8000c1e1900 */
[----:B------:R-:W4:Y:S04]  /*0b30*/  LDG.E R5, desc[UR4][R6.64+0x4] ;  /* 0x0000040406057981 */ /* 0x000f28000c1e1900 */
[----:B------:R-:W5:Y:S01]  /*0b40*/  LDG.E R2, desc[UR4][R10.64+0x4] ;  /* 0x000004040a027981 */ /* 0x000f62000c1e1900 */
[----:B--2---:R-:W0:Y:S08]  /*0b50*/  I2F.F64 R26, R29 ;  /* 0x0000001d001a7312 */ /* 0x004e300000201c00 */
[----:B---3--:R-:W1:Y:S01]  /*0b60*/  I2F.F64 R24, R28 ;  /* 0x0000001c00187312 */ /* 0x008e620000201c00 */
[----:B-----5:R-:W-:Y:S01]  /*0b70*/  I2FP.F32.S32 R2, R2 ;  /* 0x0000000200027245 */ /* 0x020fe20000201400 */
[----:B0-----:R-:W-:-:S04]  /*0b80*/  DMUL R26, R12, R26 ;  /* 0x0000001a0c1a7228 */ /* 0x001fc80000000000 */
[----:B------:R-:W-:-:S04]  /*0b90*/  FMUL R2, R4, R2 ;  /* 0x0000000204027220 */ /* 0x000fc80000400000 */
[----:B-1----:R-:W-:Y:S02]  /*0ba0*/  DFMA R24, R14, R24, R26 ;  /* 0x000000180e18722b */ /* 0x002fe4000000001a */
[----:B----4-:R-:W0:Y:S06]  /*0bb0*/  I2F.F64 R26, R5 ;  /* 0x00000005001a7312 */ /* 0x010e2c0000201c00 */
[----:B0-----:R-:W-:Y:S02]  /*0bc0*/  DFMA R24, R16, R26, R24 ;  /* 0x0000001a1018722b */ /* 0x001fe40000000018 */
[----:B------:R-:W0:Y:S06]  /*0bd0*/  F2F.F64.F32 R26, R2 ;  /* 0x00000002001a7310 */ /* 0x000e2c0000201800 */
[----:B0-----:R-:W-:-:S10]  /*0be0*/  DADD R24, R24, R26 ;  /* 0x0000000018187229 */ /* 0x001fd4000000001a */
[----:B------:R-:W0:Y:S08]  /*0bf0*/  F2F.F32.F64 R24, R24 ;  /* 0x0000001800187310 */ /* 0x000e300000301000 */
[----:B0-----:R-:W0:Y:S02]  /*0c00*/  F2I.TRUNC.NTZ R26, R24 ;  /* 0x00000018001a7305 */ /* 0x001e24000020f100 */
[----:B0-----:R-:W-:-:S07]  /*0c10*/  VIMNMX.RELU R28, PT, PT, R26, 0xff, PT ;  /* 0x000000ff1a1c7848 */ /* 0x001fce0003fe1100 */
.L_x_6:
[----:B------:R-:W-:Y:S05]  /*0c20*/  BSYNC.RECONVERGENT B0 ;  /* 0x0000000000007941 */ /* 0x000fea0003800200 */
.L_x_5:
[----:B------:R1:W-:Y:S04]  /*0c30*/  STG.E desc[UR4][R22.64], R28 ;  /* 0x0000001c16007986 */ /* 0x0003e8000c101904 */
[----:B0-----:R-:W2:Y:S04]  /*0c40*/  @P0 LDG.E R29, desc[UR4][R8.64] ;  /* 0x00000004081d0981 */ /* 0x001ea8000c1e1900 */
[----:B------:R-:W3:Y:S04]  /*0c50*/  @P0 LDG.E R5, desc[UR4][R6.64+0x4] ;  /* 0x0000040406050981 */ /* 0x000ee8000c1e1900 */
[----:B-1----:R-:W4:Y:S04]  /*0c60*/  @P0 LDG.E R28, desc[UR4][R18.64] ;  /* 0x00000004121c0981 */ /* 0x002f28000c1e1900 */
[----:B------:R-:W5:Y:S01]  /*0c70*/  @P0 LDG.E R2, desc[UR4][R10.64+0x4] ;  /* 0x000004040a020981 */ /* 0x000f62000c1e1900 */
[----:B------:R-:W-:Y:S01]  /*0c80*/  IMAD.WIDE R22, R0, 0x4, R22 ;  /* 0x0000000400167825 */ /* 0x000fe200078e0216 */
[----:B----4-:R-:W0:Y:S08]  /*0c90*/  @P0 I2F.F64 R26, R28 ;  /* 0x0000001c001a0312 */ /* 0x010e300000201c00 */
[----:B--2---:R-:W1:Y:S01]  /*0ca0*/  @P0 I2F.F64 R24, R29 ;  /* 0x0000001d00180312 */ /* 0x004e620000201c00 */
[----:B0-----:R-:W-:-:S08]  /*0cb0*/  @P0 DMUL R26, R12, R26 ;  /* 0x0000001a0c1a0228 */ /* 0x001fd00000000000 */
[----:B-1----:R-:W-:Y:S02]  /*0cc0*/  @P0 DFMA R24, R14, R24, R26 ;  /* 0x000000180e18022b */ /* 0x002fe4000000001a */
[----:B---3--:R-:W0:Y:S01]  /*0cd0*/  @P0 I2F.F64 R26, R5 ;  /* 0x00000005001a0312 */ /* 0x008e220000201c00 */
[----:B-----5:R-:W-:-:S05]  /*0ce0*/  @P0 I2FP.F32.S32 R2, R2 ;  /* 0x0000000200020245 */ /* 0x020fca0000201400 */
[----:B------:R-:W-:Y:S01]  /*0cf0*/  @P0 FMUL R2, R4, R2 ;  /* 0x0000000204020220 */ /* 0x000fe20000400000 */
[----:B0-----:R-:W-:-:S03]  /*0d00*/  @P0 DFMA R24, R16, R26, R24 ;  /* 0x0000001a1018022b */ /* 0x001fc60000000018 */
[----:B------:R-:W0:Y:S05]  /*0d10*/  @P0 F2F.F64.F32 R26, R2 ;  /* 0x00000002001a0310 */ /* 0x000e2a0000201800 */
[----:B0-----:R-:W-:-:S10]  /*0d20*/  @P0 DADD R24, R24, R26 ;  /* 0x0000000018180229 */ /* 0x001fd4000000001a */
[----:B------:R-:W0:Y:S01]  /*0d30*/  @P0 F2F.F32.F64 R24, R24 ;  /* 0x0000001800180310 */ /* 0x000e220000301000 */
[----:B------:R-:W-:-:S07]  /*0d40*/  MOV R29, RZ ;  /* 0x000000ff001d7202 */ /* 0x000fce0000000f00 */
[----:B0-----:R-:W0:Y:S02]  /*0d50*/  @P0 F2I.TRUNC.NTZ R26, R24 ;  /* 0x00000018001a0305 */ /* 0x001e24000020f100 */
[----:B0-----:R-:W-:-:S05]  /*0d60*/  @P0 VIMNMX.RELU R29, PT, PT, R26, 0xff, PT ;  /* 0x000000ff1a1d0848 */ /* 0x001fca0003fe1100 */
[----:B------:R0:W-:Y:S04]  /*0d70*/  STG.E desc[UR4][R22.64], R29 ;  /* 0x0000001d16007986 */ /* 0x0001e8000c101904 */
[----:B------:R-:W2:Y:S04]  /*0d80*/  @P0 LDG.E R28, desc[UR4][R8.64] ;  /* 0x00000004081c0981 */ /* 0x000ea8000c1e1900 */
[----:B------:R-:W3:Y:S04]  /*0d90*/  @P0 LDG.E R5, desc[UR4][R6.64+0x4] ;  /* 0x0000040406050981 */ /* 0x000ee8000c1e1900 */
[----:B0-----:R-:W4:Y:S04]  /*0da0*/  @P0 LDG.E R29, desc[UR4][R18.64] ;  /* 0x00000004121d0981 */ /* 0x001f28000c1e1900 */
[----:B------:R-:W5:Y:S01]  /*0db0*/  @P0 LDG.E R2, desc[UR4][R10.64+0x4] ;  /* 0x000004040a020981 */ /* 0x000f62000c1e1900 */
[----:B------:R-:W-:-:S04]  /*0dc0*/  IMAD.WIDE R22, R0, 0x4, R22 ;  /* 0x0000000400167825 */ /* 0x000fc800078e0216 */
[----:B------:R-:W-:-:S04]  /*0dd0*/  IMAD R3, R0, 0x2, R3 ;  /* 0x0000000200037824 */ /* 0x000fc800078e0203 */
[----:B------:R-:W-:-:S05]  /*0de0*/  IMAD.IADD R3, R0, 0x1, R3 ;  /* 0x0000000100037824 */ /* 0x000fca00078e0203 */
[----:B------:R-:W-:Y:S02]  /*0df0*/  ISETP.GE.AND P1, PT, R3, RZ, PT ;  /* 0x000000ff0300720c */ /* 0x000fe40003f26270 */
[----:B------:R-:W-:Y:S01]  /*0e00*/  IADD3 R3, PT, PT, R0, R3, RZ ;  /* 0x0000000300037210 */ /* 0x000fe20007ffe0ff */
        /* <DEDUP_REMOVED lines=11> */
[----:B------:R-:W-:-:S07]  /*0ec0*/  IMAD.MOV.U32 R27, RZ, RZ, RZ ;  /* 0x000000ffff1b7224 */ /* 0x000fce00078e00ff */
[----:B0-----:R-:W0:Y:S02]  /*0ed0*/  @P0 F2I.TRUNC.NTZ R26, R24 ;  /* 0x00000018001a0305 */ /* 0x001e24000020f100 */
[----:B0-----:R-:W-:-:S05]  /*0ee0*/  @P0 VIMNMX.RELU R27, PT, PT, R26, 0xff, PT ;  /* 0x000000ff1a1b0848 */ /* 0x001fca0003fe1100 */
[----:B------:R2:W-:Y:S01]  /*0ef0*/  STG.E desc[UR4][R22.64], R27 ;  /* 0x0000001b16007986 */ /* 0x0005e2000c101904 */
[----:B------:R-:W-:Y:S05]  /*0f00*/  @!P1 BRA `(.L_x_7) ;  /* 0xfffffff800a49947 */ /* 0x000fea000383ffff */
[----:B------:R-:W-:Y:S05]  /*0f10*/  EXIT ;  /* 0x000000000000794d */ /* 0x000fea0003800000 */
        .weak           $__internal_0_$__cuda_sm20_rcp_rn_f32_slowpath
        .type           $__internal_0_$__cuda_sm20_rcp_rn_f32_slowpath,@function
        .size           $__internal_0_$__cuda_sm20_rcp_rn_f32_slowpath,(.L_x_12 - $__internal_0_$__cuda_sm20_rcp_rn_f32_slowpath)
$__internal_0_$__cuda_sm20_rcp_rn_f32_slowpath:
[----:B------:R-:W-:-:S05]  /*0f20*/  IMAD.SHL.U32 R11, R2, 0x2, RZ ;  /* 0x00000002020b7824 */ /* 0x000fca00078e00ff */
[----:B------:R-:W-:-:S04]  /*0f30*/  SHF.R.U32.HI R11, RZ, 0x18, R11 ;  /* 0x00000018ff0b7819 */ /* 0x000fc8000001160b */
[----:B------:R-:W-:-:S13]  /*0f40*/  ISETP.NE.U32.AND P0, PT, R11, RZ, PT ;  /* 0x000000ff0b00720c */ /* 0x000fda0003f05070 */
[----:B------:R-:W-:Y:S05]  /*0f50*/  @P0 BRA `(.L_x_8) ;  /* 0x00000000002c0947 */ /* 0x000fea0003800000 */
[----:B------:R-:W-:-:S05]  /*0f60*/  IMAD.SHL.U32 R11, R2, 0x2, RZ ;  /* 0x00000002020b7824 */ /* 0x000fca00078e00ff */
[----:B------:R-:W-:-:S13]  /*0f70*/  ISETP.NE.AND P0, PT, R11, RZ, PT ;  /* 0x000000ff0b00720c */ /* 0x000fda0003f05270 */
[----:B------:R0:W1:Y:S01]  /*0f80*/  @!P0 MUFU.RCP R11, R2 ;  /* 0x00000002000b8308 */ /* 0x0000620000001000 */
[----:B------:R-:W-:Y:S05]  /*0f90*/  @!P0 BRA `(.L_x_9) ;  /* 0x0000000000a48947 */ /* 0x000fea0003800000 */
[----:B------:R-:W-:-:S04]  /*0fa0*/  FFMA R12, R2, 1.84467440737095516160e+19, RZ ;  /* 0x5f800000020c7823 */ /* 0x000fc800000000ff */
[----:B-1----:R-:W0:Y:S02]  /*0fb0*/  MUFU.RCP R11, R12 ;  /* 0x0000000c000b7308 */ /* 0x002e240000001000 */
[----:B0-----:R-:W-:-:S04]  /*0fc0*/  FFMA R2, R12, R11, -1 ;  /* 0xbf8000000c027423 */ /* 0x001fc8000000000b */
[----:B------:R-:W-:-:S04]  /*0fd0*/  FADD.FTZ R2, -R2, -RZ ;  /* 0x800000ff02027221 */ /* 0x000fc80000010100 */
[----:B------:R-:W-:-:S04]  /*0fe0*/  FFMA R2, R11, R2, R11 ;  /* 0x000000020b027223 */ /* 0x000fc8000000000b */
[----:B------:R-:W-:Y:S01]  /*0ff0*/  FFMA R11, R2, 1.84467440737095516160e+19, RZ ;  /* 0x5f800000020b7823 */ /* 0x000fe200000000ff */
[----:B------:R-:W-:Y:S06]  /*1000*/  BRA `(.L_x_9) ;  /* 0x0000000000887947 */ /* 0x000fec0003800000 */
.L_x_8:
[----:B------:R-:W-:-:S05]  /*1010*/  VIADD R12, R11, 0xffffff03 ;  /* 0xffffff030b0c7836 */ /* 0x000fca0000000000 */
[----:B------:R-:W-:-:S13]  /*1020*/  ISETP.GT.U32.AND P0, PT, R12, 0x1, PT ;  /* 0x000000010c00780c */ /* 0x000fda0003f04070 */
[----:B------:R-:W-:Y:S05]  /*1030*/  @P0 BRA `(.L_x_10) ;  /* 0x0000000000780947 */ /* 0x000fea0003800000 */
[----:B------:R-:W-:Y:S02]  /*1040*/  LOP3.LUT R13, R2, 0x7fffff, RZ, 0xc0, !PT ;  /* 0x007fffff020d7812 */ /* 0x000fe400078ec0ff */
[----:B------:R-:W-:Y:S02]  /*1050*/  MOV R17, 0x3 ;  /* 0x0000000300117802 */ /* 0x000fe40000000f00 */
[----:B------:R-:W-:Y:S02]  /*1060*/  LOP3.LUT R13, R13, 0x3f800000, RZ, 0xfc, !PT ;  /* 0x3f8000000d0d7812 */ /* 0x000fe400078efcff */
[----:B------:R-:W-:Y:S02]  /*1070*/  SHF.L.U32 R18, R17, R12, RZ ;  /* 0x0000000c11127219 */ /* 0x000fe400000006ff */
[----:B------:R-:W0:Y:S02]  /*1080*/  MUFU.RCP R14, R13 ;  /* 0x0000000d000e7308 */ /* 0x000e240000001000 */
[----:B0-----:R-:W-:-:S04]  /*1090*/  FFMA R15, R13, R14, -1 ;  /* 0xbf8000000d0f7423 */ /* 0x001fc8000000000e */
[----:B------:R-:W-:-:S04]  /*10a0*/  FADD.FTZ R15, -R15, -RZ ;  /* 0x800000ff0f0f7221 */ /* 0x000fc80000010100 */
[CCC-:B------:R-:W-:Y:S01]  /*10b0*/  FFMA.RM R16, R14.reuse, R15.reuse, R14.reuse ;  /* 0x0000000f0e107223 */ /* 0x1c0fe2000000400e */
[----:B------:R-:W-:-:S04]  /*10c0*/  FFMA.RP R15, R14, R15, R14 ;  /* 0x0000000f0e0f7223 */ /* 0x000fc8000000800e */
[C---:B------:R-:W-:Y:S02]  /*10d0*/  LOP3.LUT R14, R16.reuse, 0x7fffff, RZ, 0xc0, !PT ;  /* 0x007fffff100e7812 */ /* 0x040fe400078ec0ff */
[----:B------:R-:W-:Y:S02]  /*10e0*/  FSETP.NEU.FTZ.AND P0, PT, R16, R15, PT ;  /* 0x0000000f1000720b */ /* 0x000fe40003f1d000 */
[----:B------:R-:W-:Y:S02]  /*10f0*/  LOP3.LUT R15, R14, 0x800000, RZ, 0xfc, !PT ;  /* 0x008000000e0f7812 */ /* 0x000fe400078efcff */
[----:B------:R-:W-:Y:S02]  /*1100*/  SEL R14, RZ, 0xffffffff, !P0 ;  /* 0xffffffffff0e7807 */ /* 0x000fe40004000000 */
[----:B------:R-:W-:-:S03]  /*1110*/  LOP3.LUT R13, R18, R15, RZ, 0xc0, !PT ;  /* 0x0000000f120d7212 */ /* 0x000fc600078ec0ff */
[----:B------:R-:W-:Y:S01]  /*1120*/  IMAD.MOV R14, RZ, RZ, -R14 ;  /* 0x000000ffff0e7224 */ /* 0x000fe200078e0a0e */
[----:B------:R-:W-:-:S04]  /*1130*/  SHF.R.U32.HI R13, RZ, R12, R13 ;  /* 0x0000000cff0d7219 */ /* 0x000fc8000001160d */
[----:B------:R-:W-:Y:S02]  /*1140*/  LOP3.LUT P1, RZ, R14, R12, R15, 0xf8, !PT ;  /* 0x0000000c0eff7212 */ /* 0x000fe4000782f80f */
[C---:B------:R-:W-:Y:S02]  /*1150*/  LOP3.LUT P0, RZ, R13.reuse, 0x1, RZ, 0xc0, !PT ;  /* 0x000000010dff7812 */ /* 0x040fe4000780c0ff */
[----:B------:R-:W-:-:S04]  /*1160*/  LOP3.LUT P2, RZ, R13, 0x2, RZ, 0xc0, !PT ;  /* 0x000000020dff7812 */ /* 0x000fc8000784c0ff */
[----:B------:R-:W-:Y:S02]  /*1170*/  PLOP3.LUT P0, PT, P0, P1, P2, 0xe0, 0x0 ;  /* 0x000000000000781c */ /* 0x000fe40000703c20 */
[----:B------:R-:W-:Y:S02]  /*1180*/  LOP3.LUT P1, RZ, R2, 0x7fffff, RZ, 0xc0, !PT ;  /* 0x007fffff02ff7812 */ /* 0x000fe4000782c0ff */
[----:B------:R-:W-:-:S05]  /*1190*/  SEL R12, RZ, 0x1, !P0 ;  /* 0x00000001ff0c7807 */ /* 0x000fca0004000000 */
[----:B------:R-:W-:-:S05]  /*11a0*/  IMAD.MOV R12, RZ, RZ, -R12 ;  /* 0x000000ffff0c7224 */ /* 0x000fca00078e0a0c */
[----:B------:R-:W-:Y:S02]  /*11b0*/  ISETP.GE.AND P0, PT, R12, RZ, PT ;  /* 0x000000ff0c00720c */ /* 0x000fe40003f06270 */
[----:B------:R-:W-:-:S04]  /*11c0*/  IADD3 R12, PT, PT, R11, -0xfc, RZ ;  /* 0xffffff040b0c7810 */ /* 0x000fc80007ffe0ff */
[----:B------:R-:W-:-:S07]  /*11d0*/  SHF.R.U32.HI R11, RZ, R12, R15 ;  /* 0x0000000cff0b7219 */ /* 0x000fce000001160f */
[----:B------:R-:W-:-:S04]  /*11e0*/  @!P0 VIADD R11, R11, 0x1 ;  /* 0x000000010b0b8836 */ /* 0x000fc80000000000 */
[----:B------:R-:W-:-:S05]  /*11f0*/  @!P1 IMAD.SHL.U32 R11, R11, 0x2, RZ ;  /* 0x000000020b0b9824 */ /* 0x000fca00078e00ff */
[----:B------:R-:W-:Y:S01]  /*1200*/  LOP3.LUT R11, R11, 0x80000000, R2, 0xf8, !PT ;  /* 0x800000000b0b7812 */ /* 0x000fe200078ef802 */
[----:B------:R-:W-:Y:S06]  /*1210*/  BRA `(.L_x_9) ;  /* 0x0000000000047947 */ /* 0x000fec0003800000 */
.L_x_10:
[----:B------:R2:W3:Y:S02]  /*1220*/  MUFU.RCP R11, R2 ;  /* 0x00000002000b7308 */ /* 0x0004e40000001000 */
.L_x_9:
[----:B0123--:R-:W-:Y:S01]  /*1230*/  MOV R2, R11 ;  /* 0x0000000b00027202 */ /* 0x00ffe20000000f00 */
[----:B------:R-:W-:-:S04]  /*1240*/  IMAD.MOV.U32 R11, RZ, RZ, 0x0 ;  /* 0x00000000ff0b7424 */ /* 0x000fc800078e00ff */
[----:B------:R-:W-:Y:S05]  /*1250*/  RET.REL.NODEC R10 `(_Z17affineDeformationPfPiS0_iiii) ;  /* 0xffffffec0a687950 */ /* 0x000fea0003c3ffff */
.L_x_11:
[----:B------:R-:W-:-:S00]  /*1260*/  BRA `(.L_x_11) ;  /* 0xfffffffc00fc7947 */ /* 0x000fc0000383ffff */
[----:B------:R-:W-:-:S00]  /*1270*/  NOP ;  /* 0x0000000000007918 */ /* 0x000fc00000000000 */
        /* <DEDUP_REMOVED lines=8> */
.L_x_12:


//--------------------- .nv.shared.reserved.0     --------------------------
	.section	.nv.shared.reserved.0,"aw",@nobits
	.weak		__nv_reservedSMEM_offset_0_alias
	.size		__nv_reservedSMEM_offset_0_alias, 0, 64
	.other		__nv_reservedSMEM_offset_0_alias,@"STO_CUDA_RESERVED_SHARED STV_DEFAULT"
__nv_reservedSMEM_offset_0_alias:
	.zero		0
	.zero		64


//--------------------- .nv.constant0._Z17affineDeformationPfPiS0_iiii --------------------------
	.section	.nv.constant0._Z17affineDeformationPfPiS0_iiii,"a",@progbits
	.sectionflags	@""
	.align	4
.nv.constant0._Z17affineDeformationPfPiS0_iiii:
	.zero		936


//--------------------- SYMBOLS --------------------------

	.type		.nv.reservedSmem.offset0,@object
	.size		.nv.reservedSmem.offset0,0x4
